//
// Generated by NVIDIA NVVM Compiler
//
// Compiler Build ID: CL-36424714
// Cuda compilation tools, release 13.0, V13.0.88
// Based on NVVM 20.0.0
//

.version 9.0
.target sm_100
.address_size 64

	// .globl	_Z33policy_upper_triangle_zero_kernelPfii

.visible .entry _Z33policy_upper_triangle_zero_kernelPfii(
	.param .u64 .ptr .align 1 _Z33policy_upper_triangle_zero_kernelPfii_param_0,
	.param .u32 _Z33policy_upper_triangle_zero_kernelPfii_param_1,
	.param .u32 _Z33policy_upper_triangle_zero_kernelPfii_param_2
)
{
	.reg .pred 	%p<6>;
	.reg .b32 	%r<13>;
	.reg .b64 	%rd<5>;

	ld.param.u64 	%rd1, [_Z33policy_upper_triangle_zero_kernelPfii_param_0];
	ld.param.u32 	%r4, [_Z33policy_upper_triangle_zero_kernelPfii_param_1];
	ld.param.u32 	%r3, [_Z33policy_upper_triangle_zero_kernelPfii_param_2];
	mov.u32 	%r5, %ctaid.y;
	mov.u32 	%r6, %ntid.y;
	mov.u32 	%r7, %tid.y;
	mad.lo.s32 	%r1, %r5, %r6, %r7;
	mov.u32 	%r8, %ctaid.x;
	mov.u32 	%r9, %ntid.x;
	mov.u32 	%r10, %tid.x;
	mad.lo.s32 	%r2, %r8, %r9, %r10;
	setp.ge.s32 	%p1, %r1, %r4;
	setp.ge.s32 	%p2, %r2, %r3;
	or.pred  	%p3, %p1, %p2;
	setp.le.s32 	%p4, %r2, %r1;
	or.pred  	%p5, %p4, %p3;
	@%p5 bra 	$L__BB0_2;
	cvta.to.global.u64 	%rd2, %rd1;
	mad.lo.s32 	%r11, %r3, %r1, %r2;
	mul.wide.s32 	%rd3, %r11, 4;
	add.s64 	%rd4, %rd2, %rd3;
	mov.b32 	%r12, 0;
	st.global.u32 	[%rd4], %r12;
$L__BB0_2:
	ret;

}


// ===== COMPILED SASS (sm_100) =====

	.target	sm_100

	.elftype	@"ET_EXEC"


//--------------------- .note.nv.tkinfo           --------------------------
	.section	.note.nv.tkinfo,"",@"SHT_NOTE"
	.sectionflags	@"SHF_NOTE_NV_TKINFO"
	.tkinfo
        /*0018*/ 	.word	0x00000002
        /*0030*/ 	.string	""
        /*0030*/ 	.string	"ptxas"
        /*0030*/ 	.string	"Cuda compilation tools, release 13.0, V13.0.88"
        /*0030*/ 	.string	"Build cuda_13.0.r13.0/compiler.36424714_0"
        /*0030*/ 	.string	"-arch sm_100 -m 64 "



//--------------------- .note.nv.cuinfo           --------------------------
	.section	.note.nv.cuinfo,"",@"SHT_NOTE"
	.sectionflags	@"SHF_NOTE_NV_CUINFO"
        /*0018*/ 	.short	0x0002
        /*001a*/ 	.short	0x0064
        /*001c*/ 	.short	0x0082
	.zero		2


//--------------------- .nv.info                  --------------------------
	.section	.nv.info,"",@"SHT_CUDA_INFO"
	.align	4


	//----- nvinfo : EIATTR_REGCOUNT
	.align		4
        /*0000*/ 	.byte	0x04, 0x2f
        /*0002*/ 	.short	(.L_1 - .L_0)
	.align		4
.L_0:
        /*0004*/ 	.word	index@(_Z33policy_upper_triangle_zero_kernelPfii)
        /*0008*/ 	.word	0x00000008


	//----- nvinfo : EIATTR_FRAME_SIZE
	.align		4
.L_1:
        /*000c*/ 	.byte	0x04, 0x11
        /*000e*/ 	.short	(.L_3 - .L_2)
	.align		4
.L_2:
        /*0010*/ 	.word	index@(_Z33policy_upper_triangle_zero_kernelPfii)
        /*0014*/ 	.word	0x00000000


	//----- nvinfo : EIATTR_MIN_STACK_SIZE
	.align		4
.L_3:
        /*0018*/ 	.byte	0x04, 0x12
        /*001a*/ 	.short	(.L_5 - .L_4)
	.align		4
.L_4:
        /*001c*/ 	.word	index@(_Z33policy_upper_triangle_zero_kernelPfii)
        /*0020*/ 	.word	0x00000000
.L_5:


//--------------------- .nv.compat                --------------------------
	.section	.nv.compat,"",@"SHT_CUDA_COMPAT_INFO"
	.align	4
        /*0000*/ 	.byte	0x02, 0x09, 0x00, 0x00, 0x02, 0x02, 0x01, 0x00, 0x02, 0x05, 0x05, 0x00, 0x03, 0x07, 0x01, 0x01
        /*0010*/ 	.byte	0x02, 0x03, 0x00, 0x00, 0x02, 0x06, 0x01, 0x00, 0x04, 0x0b, 0x08, 0x00, 0x09, 0x00, 0x00, 0x00
        /*0020*/ 	.byte	0x00, 0x00, 0x00, 0x00


//--------------------- .nv.info._Z33policy_upper_triangle_zero_kernelPfii --------------------------
	.section	.nv.info._Z33policy_upper_triangle_zero_kernelPfii,"",@"SHT_CUDA_INFO"
	.sectionflags	@""
	.align	4


	//----- nvinfo : EIATTR_CUDA_API_VERSION
	.align		4
        /*0000*/ 	.byte	0x04, 0x37
        /*0002*/ 	.short	(.L_7 - .L_6)
.L_6:
        /*0004*/ 	.word	0x00000082


	//----- nvinfo : EIATTR_KPARAM_INFO
	.align		4
.L_7:
        /*0008*/ 	.byte	0x04, 0x17
        /*000a*/ 	.short	(.L_9 - .L_8)
.L_8:
        /*000c*/ 	.word	0x00000000
        /*0010*/ 	.short	0x0002
        /*0012*/ 	.short	0x000c
        /*0014*/ 	.byte	0x00, 0xf0, 0x11, 0x00


	//----- nvinfo : EIATTR_KPARAM_INFO
	.align		4
.L_9:
        /*0018*/ 	.byte	0x04, 0x17
        /*001a*/ 	.short	(.L_11 - .L_10)
.L_10:
        /*001c*/ 	.word	0x00000000
        /*0020*/ 	.short	0x0001
        /*0022*/ 	.short	0x0008
        /*0024*/ 	.byte	0x00, 0xf0, 0x11, 0x00


	//----- nvinfo : EIATTR_KPARAM_INFO
	.align		4
.L_11:
        /*0028*/ 	.byte	0x04, 0x17
        /*002a*/ 	.short	(.L_13 - .L_12)
.L_12:
        /*002c*/ 	.word	0x00000000
        /*0030*/ 	.short	0x0000
        /*0032*/ 	.short	0x0000
        /*0034*/ 	.byte	0x00, 0xf5, 0x21, 0x00


	//----- nvinfo : EIATTR_SPARSE_MMA_MASK
	.align		4
.L_13:
        /*0038*/ 	.byte	0x03, 0x50
        /*003a*/ 	.short	0x0000


	//----- nvinfo : EIATTR_MAXREG_COUNT
	.align		4
        /*003c*/ 	.byte	0x03, 0x1b
        /*003e*/ 	.short	0x00ff


	//----- nvinfo : EIATTR_MERCURY_ISA_VERSION
	.align		4
        /*0040*/ 	.byte	0x03, 0x5f
        /*0042*/ 	.short	0x0101


	//----- nvinfo : EIATTR_VRC_CTA_INIT_COUNT
	.align		4
        /*0044*/ 	.byte	0x02, 0x4a
	.zero		1
	.zero		1


	//----- nvinfo : EIATTR_EXIT_INSTR_OFFSETS
	.align		4
        /*0048*/ 	.byte	0x04, 0x1c
        /*004a*/ 	.short	(.L_15 - .L_14)


	//   ....[0]....
.L_14:
        /*004c*/ 	.word	0x000000d0


	//   ....[1]....
        /*0050*/ 	.word	0x00000130


	//----- nvinfo : EIATTR_CBANK_PARAM_SIZE
	.align		4
.L_15:
        /*0054*/ 	.byte	0x03, 0x19
        /*0056*/ 	.short	0x0010


	//----- nvinfo : EIATTR_PARAM_CBANK
	.align		4
        /*0058*/ 	.byte	0x04, 0x0a
        /*005a*/ 	.short	(.L_17 - .L_16)
	.align		4
.L_16:
        /*005c*/ 	.word	index@(.nv.constant0._Z33policy_upper_triangle_zero_kernelPfii)
        /*0060*/ 	.short	0x0380
        /*0062*/ 	.short	0x0010


	//----- nvinfo : EIATTR_SW_WAR
	.align		4
.L_17:
        /*0064*/ 	.byte	0x04, 0x36
        /*0066*/ 	.short	(.L_19 - .L_18)
.L_18:
        /*0068*/ 	.word	0x00000008
.L_19:


//--------------------- .nv.callgraph             --------------------------
	.section	.nv.callgraph,"",@"SHT_CUDA_CALLGRAPH"
	.align	4
	.sectionentsize	8
	.align		4
        /*0000*/ 	.word	0x00000000
	.align		4
        /*0004*/ 	.word	0xffffffff
	.align		4
        /*0008*/ 	.word	0x00000000
	.align		4
        /*000c*/ 	.word	0xfffffffe
	.align		4
        /*0010*/ 	.word	0x00000000
	.align		4
        /*0014*/ 	.word	0xfffffffd
	.align		4
        /*0018*/ 	.word	0x00000000
	.align		4
        /*001c*/ 	.word	0xfffffffc


//--------------------- .text._Z33policy_upper_triangle_zero_kernelPfii --------------------------
	.section	.text._Z33policy_upper_triangle_zero_kernelPfii,"ax",@progbits
	.align	128
        .global         _Z33policy_upper_triangle_zero_kernelPfii
        .type           _Z33policy_upper_triangle_zero_kernelPfii,@function
        .size           _Z33policy_upper_triangle_zero_kernelPfii,(.L_x_1 - _Z33policy_upper_triangle_zero_kernelPfii)
        .other          _Z33policy_upper_triangle_zero_kernelPfii,@"STO_CUDA_ENTRY STV_DEFAULT"
_Z33policy_upper_triangle_zero_kernelPfii:
.text._Z33policy_upper_triangle_zero_kernelPfii:
[----:B------:R-:W-:Y:S01]  /*0000*/  LDC R1, c[0x0][0x37c] ;  /* 0x0000df00ff017b82 */ /* 0x000fe20000000800 */
[----:B------:R-:W0:Y:S07]  /*0010*/  S2R R2, SR_TID.X ;  /* 0x0000000000027919 */ /* 0x000e2e0000002100 */
[----:B------:R-:W1:Y:S01]  /*0020*/  LDC R0, c[0x0][0x364] ;  /* 0x0000d900ff007b82 */ /* 0x000e620000000800 */
[----:B------:R-:W2:Y:S01]  /*0030*/  LDCU.64 UR6, c[0x0][0x388] ;  /* 0x00007100ff0677ac */ /* 0x000ea20008000a00 */
[----:B------:R-:W1:Y:S06]  /*0040*/  S2R R3, SR_TID.Y ;  /* 0x0000000000037919 */ /* 0x000e6c0000002200 */
[----:B------:R-:W0:Y:S08]  /*0050*/  S2UR UR5, SR_CTAID.X ;  /* 0x00000000000579c3 */ /* 0x000e300000002500 */
[----:B------:R-:W0:Y:S08]  /*0060*/  LDC R5, c[0x0][0x360] ;  /* 0x0000d800ff057b82 */ /* 0x000e300000000800 */
[----:B------:R-:W1:Y:S01]  /*0070*/  S2UR UR4, SR_CTAID.Y ;  /* 0x00000000000479c3 */ /* 0x000e620000002600 */
[----:B0-----:R-:W-:-:S05]  /*0080*/  IMAD R5, R5, UR5, R2 ;  /* 0x0000000505057c24 */ /* 0x001fca000f8e0202 */
[----:B--2---:R-:W-:Y:S01]  /*0090*/  ISETP.GE.AND P0, PT, R5, UR7, PT ;  /* 0x0000000705007c0c */ /* 0x004fe2000bf06270 */
[----:B-1----:R-:W-:-:S05]  /*00a0*/  IMAD R0, R0, UR4, R3 ;  /* 0x0000000400007c24 */ /* 0x002fca000f8e0203 */
[----:B------:R-:W-:-:S04]  /*00b0*/  ISETP.GE.OR P0, PT, R0, UR6, P0 ;  /* 0x0000000600007c0c */ /* 0x000fc80008706670 */
[----:B------:R-:W-:-:S13]  /*00c0*/  ISETP.LE.OR P0, PT, R5, R0, P0 ;  /* 0x000000000500720c */ /* 0x000fda0000703670 */
[----:B------:R-:W-:Y:S05]  /*00d0*/  @P0 EXIT ;  /* 0x000000000000094d */ /* 0x000fea0003800000 */
[----:B------:R-:W0:Y:S01]  /*00e0*/  LDC.64 R2, c[0x0][0x380] ;  /* 0x0000e000ff027b82 */ /* 0x000e220000000a00 */
[----:B------:R-:W1:Y:S01]  /*00f0*/  LDCU.64 UR4, c[0x0][0x358] ;  /* 0x00006b00ff0477ac */ /* 0x000e620008000a00 */
[----:B------:R-:W-:-:S04]  /*0100*/  IMAD R5, R0, UR7, R5 ;  /* 0x0000000700057c24 */ /* 0x000fc8000f8e0205 */
[----:B0-----:R-:W-:-:S05]  /*0110*/  IMAD.WIDE R2, R5, 0x4, R2 ;  /* 0x0000000405027825 */ /* 0x001fca00078e0202 */
[----:B-1----:R-:W-:Y:S01]  /*0120*/  STG.E desc[UR4][R2.64], RZ ;  /* 0x000000ff02007986 */ /* 0x002fe2000c101904 */
[----:B------:R-:W-:Y:S05]  /*0130*/  EXIT ;  /* 0x000000000000794d */ /* 0x000fea0003800000 */
.L_x_0:
[----:B------:R-:W-:-:S00]  /*0140*/  BRA `(.L_x_0) ;  /* 0xfffffffc00fc7947 */ /* 0x000fc0000383ffff */
[----:B------:R-:W-:-:S00]  /*0150*/  NOP ;  /* 0x0000000000007918 */ /* 0x000fc00000000000 */
        /* <DEDUP_REMOVED lines=10> */
.L_x_1:


//--------------------- .nv.shared.reserved.0     --------------------------
	.section	.nv.shared.reserved.0,"aw",@nobits
	.weak		__nv_reservedSMEM_offset_0_alias
	.size		__nv_reservedSMEM_offset_0_alias, 0, 64
	.other		__nv_reservedSMEM_offset_0_alias,@"STO_CUDA_RESERVED_SHARED STV_DEFAULT"
__nv_reservedSMEM_offset_0_alias:
	.zero		0
	.zero		64


//--------------------- .nv.constant0._Z33policy_upper_triangle_zero_kernelPfii --------------------------
	.section	.nv.constant0._Z33policy_upper_triangle_zero_kernelPfii,"a",@progbits
	.sectionflags	@""
	.align	4
.nv.constant0._Z33policy_upper_triangle_zero_kernelPfii:
	.zero		912


//--------------------- SYMBOLS --------------------------

	.type		.nv.reservedSmem.offset0,@object
	.size		.nv.reservedSmem.offset0,0x4
